//
// Generated by NVIDIA NVVM Compiler
//
// Compiler Build ID: CL-36424714
// Cuda compilation tools, release 13.0, V13.0.88
// Based on NVVM 20.0.0
//

.version 9.0
.target sm_100
.address_size 64

	// .globl	_Z6jumbleImEvPT_h

.visible .entry _Z6jumbleImEvPT_h(
	.param .u64 .ptr .align 1 _Z6jumbleImEvPT_h_param_0,
	.param .u8 _Z6jumbleImEvPT_h_param_1
)
{
	.reg .b16 	%rs<2>;
	.reg .b32 	%r<9>;
	.reg .b64 	%rd<9>;

	ld.param.u64 	%rd1, [_Z6jumbleImEvPT_h_param_0];
	ld.param.u8 	%rs1, [_Z6jumbleImEvPT_h_param_1];
	cvta.to.global.u64 	%rd2, %rd1;
	mov.u32 	%r1, %ctaid.x;
	mov.u32 	%r2, %ntid.x;
	mov.u32 	%r3, %tid.x;
	mad.lo.s32 	%r4, %r1, %r2, %r3;
	mul.wide.u32 	%rd3, %r4, 8;
	add.s64 	%rd4, %rd2, %rd3;
	ld.global.u64 	%rd5, [%rd4];
	cvt.u32.u16 	%r5, %rs1;
	neg.s32 	%r6, %r5;
	and.b32  	%r7, %r6, 63;
	shl.b64 	%rd6, %rd5, %r7;
	and.b32  	%r8, %r5, 63;
	shr.u64 	%rd7, %rd5, %r8;
	or.b64  	%rd8, %rd7, %rd6;
	st.global.u64 	[%rd4], %rd8;
	ret;

}
	// .globl	_Z6jumbleIjEvPT_h
.visible .entry _Z6jumbleIjEvPT_h(
	.param .u64 .ptr .align 1 _Z6jumbleIjEvPT_h_param_0,
	.param .u8 _Z6jumbleIjEvPT_h_param_1
)
{
	.reg .b16 	%rs<2>;
	.reg .b32 	%r<8>;
	.reg .b64 	%rd<5>;

	ld.param.u64 	%rd1, [_Z6jumbleIjEvPT_h_param_0];
	ld.param.u8 	%rs1, [_Z6jumbleIjEvPT_h_param_1];
	cvta.to.global.u64 	%rd2, %rd1;
	mov.u32 	%r1, %ctaid.x;
	mov.u32 	%r2, %ntid.x;
	mov.u32 	%r3, %tid.x;
	mad.lo.s32 	%r4, %r1, %r2, %r3;
	mul.wide.u32 	%rd3, %r4, 4;
	add.s64 	%rd4, %rd2, %rd3;
	ld.global.u32 	%r5, [%rd4];
	cvt.u32.u16 	%r6, %rs1;
	shf.r.wrap.b32 	%r7, %r5, %r5, %r6;
	st.global.u32 	[%rd4], %r7;
	ret;

}
	// .globl	_Z6jumbleItEvPT_h
.visible .entry _Z6jumbleItEvPT_h(
	.param .u64 .ptr .align 1 _Z6jumbleItEvPT_h_param_0,
	.param .u8 _Z6jumbleItEvPT_h_param_1
)
{
	.reg .b16 	%rs<4>;
	.reg .b32 	%r<12>;
	.reg .b64 	%rd<5>;

	ld.param.u8 	%rs1, [_Z6jumbleItEvPT_h_param_1];
	cvt.u32.u16 	%r1, %rs1;
	ld.param.u64 	%rd1, [_Z6jumbleItEvPT_h_param_0];
	cvta.to.global.u64 	%rd2, %rd1;
	and.b16  	%rs2, %rs1, 15;
	mov.u32 	%r2, %ctaid.x;
	mov.u32 	%r3, %ntid.x;
	mov.u32 	%r4, %tid.x;
	mad.lo.s32 	%r5, %r2, %r3, %r4;
	mul.wide.u32 	%rd3, %r5, 2;
	add.s64 	%rd4, %rd2, %rd3;
	ld.global.u16 	%r6, [%rd4];
	and.b32  	%r7, %r1, 15;
	shr.u32 	%r8, %r6, %r7;
	sub.s16 	%rs3, 16, %rs2;
	cvt.u32.u16 	%r9, %rs3;
	shl.b32 	%r10, %r6, %r9;
	or.b32  	%r11, %r8, %r10;
	st.global.u16 	[%rd4], %r11;
	ret;

}
	// .globl	_Z6jumbleIhEvPT_h
.visible .entry _Z6jumbleIhEvPT_h(
	.param .u64 .ptr .align 1 _Z6jumbleIhEvPT_h_param_0,
	.param .u8 _Z6jumbleIhEvPT_h_param_1
)
{
	.reg .b16 	%rs<8>;
	.reg .b32 	%r<8>;
	.reg .b64 	%rd<5>;

	ld.param.u8 	%rs1, [_Z6jumbleIhEvPT_h_param_1];
	cvt.u32.u16 	%r1, %rs1;
	ld.param.u64 	%rd1, [_Z6jumbleIhEvPT_h_param_0];
	cvta.to.global.u64 	%rd2, %rd1;
	and.b16  	%rs2, %rs1, 7;
	mov.u32 	%r2, %ctaid.x;
	mov.u32 	%r3, %ntid.x;
	mov.u32 	%r4, %tid.x;
	mad.lo.s32 	%r5, %r2, %r3, %r4;
	cvt.u64.u32 	%rd3, %r5;
	add.s64 	%rd4, %rd2, %rd3;
	ld.global.u8 	%rs3, [%rd4];
	and.b32  	%r6, %r1, 7;
	shr.u16 	%rs4, %rs3, %r6;
	sub.s16 	%rs5, 8, %rs2;
	cvt.u32.u16 	%r7, %rs5;
	shl.b16 	%rs6, %rs3, %r7;
	or.b16  	%rs7, %rs4, %rs6;
	st.global.u8 	[%rd4], %rs7;
	ret;

}
	// .globl	_Z8unjumbleIhEvPT_h
.visible .entry _Z8unjumbleIhEvPT_h(
	.param .u64 .ptr .align 1 _Z8unjumbleIhEvPT_h_param_0,
	.param .u8 _Z8unjumbleIhEvPT_h_param_1
)
{
	.reg .b16 	%rs<8>;
	.reg .b32 	%r<8>;
	.reg .b64 	%rd<5>;

	ld.param.u8 	%rs1, [_Z8unjumbleIhEvPT_h_param_1];
	cvt.u32.u16 	%r1, %rs1;
	ld.param.u64 	%rd1, [_Z8unjumbleIhEvPT_h_param_0];
	cvta.to.global.u64 	%rd2, %rd1;
	and.b16  	%rs2, %rs1, 7;
	mov.u32 	%r2, %ctaid.x;
	mov.u32 	%r3, %ntid.x;
	mov.u32 	%r4, %tid.x;
	mad.lo.s32 	%r5, %r2, %r3, %r4;
	cvt.u64.u32 	%rd3, %r5;
	add.s64 	%rd4, %rd2, %rd3;
	ld.global.u8 	%rs3, [%rd4];
	and.b32  	%r6, %r1, 7;
	shl.b16 	%rs4, %rs3, %r6;
	sub.s16 	%rs5, 8, %rs2;
	cvt.u32.u16 	%r7, %rs5;
	shr.u16 	%rs6, %rs3, %r7;
	or.b16  	%rs7, %rs4, %rs6;
	st.global.u8 	[%rd4], %rs7;
	ret;

}
	// .globl	_Z8unjumbleItEvPT_h
.visible .entry _Z8unjumbleItEvPT_h(
	.param .u64 .ptr .align 1 _Z8unjumbleItEvPT_h_param_0,
	.param .u8 _Z8unjumbleItEvPT_h_param_1
)
{
	.reg .b16 	%rs<4>;
	.reg .b32 	%r<12>;
	.reg .b64 	%rd<5>;

	ld.param.u8 	%rs1, [_Z8unjumbleItEvPT_h_param_1];
	cvt.u32.u16 	%r1, %rs1;
	ld.param.u64 	%rd1, [_Z8unjumbleItEvPT_h_param_0];
	cvta.to.global.u64 	%rd2, %rd1;
	and.b16  	%rs2, %rs1, 15;
	mov.u32 	%r2, %ctaid.x;
	mov.u32 	%r3, %ntid.x;
	mov.u32 	%r4, %tid.x;
	mad.lo.s32 	%r5, %r2, %r3, %r4;
	mul.wide.u32 	%rd3, %r5, 2;
	add.s64 	%rd4, %rd2, %rd3;
	ld.global.u16 	%r6, [%rd4];
	and.b32  	%r7, %r1, 15;
	shl.b32 	%r8, %r6, %r7;
	sub.s16 	%rs3, 16, %rs2;
	cvt.u32.u16 	%r9, %rs3;
	shr.u32 	%r10, %r6, %r9;
	or.b32  	%r11, %r8, %r10;
	st.global.u16 	[%rd4], %r11;
	ret;

}
	// .globl	_Z8unjumbleIjEvPT_h
.visible .entry _Z8unjumbleIjEvPT_h(
	.param .u64 .ptr .align 1 _Z8unjumbleIjEvPT_h_param_0,
	.param .u8 _Z8unjumbleIjEvPT_h_param_1
)
{
	.reg .b16 	%rs<2>;
	.reg .b32 	%r<8>;
	.reg .b64 	%rd<5>;

	ld.param.u64 	%rd1, [_Z8unjumbleIjEvPT_h_param_0];
	ld.param.u8 	%rs1, [_Z8unjumbleIjEvPT_h_param_1];
	cvta.to.global.u64 	%rd2, %rd1;
	mov.u32 	%r1, %ctaid.x;
	mov.u32 	%r2, %ntid.x;
	mov.u32 	%r3, %tid.x;
	mad.lo.s32 	%r4, %r1, %r2, %r3;
	mul.wide.u32 	%rd3, %r4, 4;
	add.s64 	%rd4, %rd2, %rd3;
	ld.global.u32 	%r5, [%rd4];
	cvt.u32.u16 	%r6, %rs1;
	shf.l.wrap.b32 	%r7, %r5, %r5, %r6;
	st.global.u32 	[%rd4], %r7;
	ret;

}
	// .globl	_Z8unjumbleImEvPT_h
.visible .entry _Z8unjumbleImEvPT_h(
	.param .u64 .ptr .align 1 _Z8unjumbleImEvPT_h_param_0,
	.param .u8 _Z8unjumbleImEvPT_h_param_1
)
{
	.reg .b16 	%rs<2>;
	.reg .b32 	%r<9>;
	.reg .b64 	%rd<9>;

	ld.param.u64 	%rd1, [_Z8unjumbleImEvPT_h_param_0];
	ld.param.u8 	%rs1, [_Z8unjumbleImEvPT_h_param_1];
	cvta.to.global.u64 	%rd2, %rd1;
	mov.u32 	%r1, %ctaid.x;
	mov.u32 	%r2, %ntid.x;
	mov.u32 	%r3, %tid.x;
	mad.lo.s32 	%r4, %r1, %r2, %r3;
	mul.wide.u32 	%rd3, %r4, 8;
	add.s64 	%rd4, %rd2, %rd3;
	ld.global.u64 	%rd5, [%rd4];
	cvt.u32.u16 	%r5, %rs1;
	neg.s32 	%r6, %r5;
	and.b32  	%r7, %r6, 63;
	shr.u64 	%rd6, %rd5, %r7;
	and.b32  	%r8, %r5, 63;
	shl.b64 	%rd7, %rd5, %r8;
	or.b64  	%rd8, %rd7, %rd6;
	st.global.u64 	[%rd4], %rd8;
	ret;

}


// ===== COMPILED SASS (sm_100) =====

	.target	sm_100

	.elftype	@"ET_EXEC"


//--------------------- .note.nv.tkinfo           --------------------------
	.section	.note.nv.tkinfo,"",@"SHT_NOTE"
	.sectionflags	@"SHF_NOTE_NV_TKINFO"
	.tkinfo
        /*0018*/ 	.word	0x00000002
        /*0030*/ 	.string	""
        /*0030*/ 	.string	"ptxas"
        /*0030*/ 	.string	"Cuda compilation tools, release 13.0, V13.0.88"
        /*0030*/ 	.string	"Build cuda_13.0.r13.0/compiler.36424714_0"
        /*0030*/ 	.string	"-arch sm_100 -m 64 "



//--------------------- .note.nv.cuinfo           --------------------------
	.section	.note.nv.cuinfo,"",@"SHT_NOTE"
	.sectionflags	@"SHF_NOTE_NV_CUINFO"
        /*0018*/ 	.short	0x0002
        /*001a*/ 	.short	0x0064
        /*001c*/ 	.short	0x0082
	.zero		2


//--------------------- .nv.info                  --------------------------
	.section	.nv.info,"",@"SHT_CUDA_INFO"
	.align	4


	//----- nvinfo : EIATTR_REGCOUNT
	.align		4
        /*0000*/ 	.byte	0x04, 0x2f
        /*0002*/ 	.short	(.L_1 - .L_0)
	.align		4
.L_0:
        /*0004*/ 	.word	index@(_Z6jumbleImEvPT_h)
        /*0008*/ 	.word	0x0000000a


	//----- nvinfo : EIATTR_FRAME_SIZE
	.align		4
.L_1:
        /*000c*/ 	.byte	0x04, 0x11
        /*000e*/ 	.short	(.L_3 - .L_2)
	.align		4
.L_2:
        /*0010*/ 	.word	index@(_Z6jumbleImEvPT_h)
        /*0014*/ 	.word	0x00000000


	//----- nvinfo : EIATTR_REGCOUNT
	.align		4
.L_3:
        /*0018*/ 	.byte	0x04, 0x2f
        /*001a*/ 	.short	(.L_5 - .L_4)
	.align		4
.L_4:
        /*001c*/ 	.word	index@(_Z6jumbleIjEvPT_h)
        /*0020*/ 	.word	0x00000008


	//----- nvinfo : EIATTR_FRAME_SIZE
	.align		4
.L_5:
        /*0024*/ 	.byte	0x04, 0x11
        /*0026*/ 	.short	(.L_7 - .L_6)
	.align		4
.L_6:
        /*0028*/ 	.word	index@(_Z6jumbleIjEvPT_h)
        /*002c*/ 	.word	0x00000000


	//----- nvinfo : EIATTR_REGCOUNT
	.align		4
.L_7:
        /*0030*/ 	.byte	0x04, 0x2f
        /*0032*/ 	.short	(.L_9 - .L_8)
	.align		4
.L_8:
        /*0034*/ 	.word	index@(_Z6jumbleItEvPT_h)
        /*0038*/ 	.word	0x00000008


	//----- nvinfo : EIATTR_FRAME_SIZE
	.align		4
.L_9:
        /*003c*/ 	.byte	0x04, 0x11
        /*003e*/ 	.short	(.L_11 - .L_10)
	.align		4
.L_10:
        /*0040*/ 	.word	index@(_Z6jumbleItEvPT_h)
        /*0044*/ 	.word	0x00000000


	//----- nvinfo : EIATTR_REGCOUNT
	.align		4
.L_11:
        /*0048*/ 	.byte	0x04, 0x2f
        /*004a*/ 	.short	(.L_13 - .L_12)
	.align		4
.L_12:
        /*004c*/ 	.word	index@(_Z6jumbleIhEvPT_h)
        /*0050*/ 	.word	0x00000008


	//----- nvinfo : EIATTR_FRAME_SIZE
	.align		4
.L_13:
        /*0054*/ 	.byte	0x04, 0x11
        /*0056*/ 	.short	(.L_15 - .L_14)
	.align		4
.L_14:
        /*0058*/ 	.word	index@(_Z6jumbleIhEvPT_h)
        /*005c*/ 	.word	0x00000000


	//----- nvinfo : EIATTR_REGCOUNT
	.align		4
.L_15:
        /*0060*/ 	.byte	0x04, 0x2f
        /*0062*/ 	.short	(.L_17 - .L_16)
	.align		4
.L_16:
        /*0064*/ 	.word	index@(_Z8unjumbleIhEvPT_h)
        /*0068*/ 	.word	0x00000008


	//----- nvinfo : EIATTR_FRAME_SIZE
	.align		4
.L_17:
        /*006c*/ 	.byte	0x04, 0x11
        /*006e*/ 	.short	(.L_19 - .L_18)
	.align		4
.L_18:
        /*0070*/ 	.word	index@(_Z8unjumbleIhEvPT_h)
        /*0074*/ 	.word	0x00000000


	//----- nvinfo : EIATTR_REGCOUNT
	.align		4
.L_19:
        /*0078*/ 	.byte	0x04, 0x2f
        /*007a*/ 	.short	(.L_21 - .L_20)
	.align		4
.L_20:
        /*007c*/ 	.word	index@(_Z8unjumbleItEvPT_h)
        /*0080*/ 	.word	0x00000008


	//----- nvinfo : EIATTR_FRAME_SIZE
	.align		4
.L_21:
        /*0084*/ 	.byte	0x04, 0x11
        /*0086*/ 	.short	(.L_23 - .L_22)
	.align		4
.L_22:
        /*0088*/ 	.word	index@(_Z8unjumbleItEvPT_h)
        /*008c*/ 	.word	0x00000000


	//----- nvinfo : EIATTR_REGCOUNT
	.align		4
.L_23:
        /*0090*/ 	.byte	0x04, 0x2f
        /*0092*/ 	.short	(.L_25 - .L_24)
	.align		4
.L_24:
        /*0094*/ 	.word	index@(_Z8unjumbleIjEvPT_h)
        /*0098*/ 	.word	0x00000008


	//----- nvinfo : EIATTR_FRAME_SIZE
	.align		4
.L_25:
        /*009c*/ 	.byte	0x04, 0x11
        /*009e*/ 	.short	(.L_27 - .L_26)
	.align		4
.L_26:
        /*00a0*/ 	.word	index@(_Z8unjumbleIjEvPT_h)
        /*00a4*/ 	.word	0x00000000


	//----- nvinfo : EIATTR_REGCOUNT
	.align		4
.L_27:
        /*00a8*/ 	.byte	0x04, 0x2f
        /*00aa*/ 	.short	(.L_29 - .L_28)
	.align		4
.L_28:
        /*00ac*/ 	.word	index@(_Z8unjumbleImEvPT_h)
        /*00b0*/ 	.word	0x0000000a


	//----- nvinfo : EIATTR_FRAME_SIZE
	.align		4
.L_29:
        /*00b4*/ 	.byte	0x04, 0x11
        /*00b6*/ 	.short	(.L_31 - .L_30)
	.align		4
.L_30:
        /*00b8*/ 	.word	index@(_Z8unjumbleImEvPT_h)
        /*00bc*/ 	.word	0x00000000


	//----- nvinfo : EIATTR_MIN_STACK_SIZE
	.align		4
.L_31:
        /*00c0*/ 	.byte	0x04, 0x12
        /*00c2*/ 	.short	(.L_33 - .L_32)
	.align		4
.L_32:
        /*00c4*/ 	.word	index@(_Z8unjumbleImEvPT_h)
        /*00c8*/ 	.word	0x00000000


	//----- nvinfo : EIATTR_MIN_STACK_SIZE
	.align		4
.L_33:
        /*00cc*/ 	.byte	0x04, 0x12
        /*00ce*/ 	.short	(.L_35 - .L_34)
	.align		4
.L_34:
        /*00d0*/ 	.word	index@(_Z8unjumbleIjEvPT_h)
        /*00d4*/ 	.word	0x00000000


	//----- nvinfo : EIATTR_MIN_STACK_SIZE
	.align		4
.L_35:
        /*00d8*/ 	.byte	0x04, 0x12
        /*00da*/ 	.short	(.L_37 - .L_36)
	.align		4
.L_36:
        /*00dc*/ 	.word	index@(_Z8unjumbleItEvPT_h)
        /*00e0*/ 	.word	0x00000000


	//----- nvinfo : EIATTR_MIN_STACK_SIZE
	.align		4
.L_37:
        /*00e4*/ 	.byte	0x04, 0x12
        /*00e6*/ 	.short	(.L_39 - .L_38)
	.align		4
.L_38:
        /*00e8*/ 	.word	index@(_Z8unjumbleIhEvPT_h)
        /*00ec*/ 	.word	0x00000000


	//----- nvinfo : EIATTR_MIN_STACK_SIZE
	.align		4
.L_39:
        /*00f0*/ 	.byte	0x04, 0x12
        /*00f2*/ 	.short	(.L_41 - .L_40)
	.align		4
.L_40:
        /*00f4*/ 	.word	index@(_Z6jumbleIhEvPT_h)
        /*00f8*/ 	.word	0x00000000


	//----- nvinfo : EIATTR_MIN_STACK_SIZE
	.align		4
.L_41:
        /*00fc*/ 	.byte	0x04, 0x12
        /*00fe*/ 	.short	(.L_43 - .L_42)
	.align		4
.L_42:
        /*0100*/ 	.word	index@(_Z6jumbleItEvPT_h)
        /*0104*/ 	.word	0x00000000


	//----- nvinfo : EIATTR_MIN_STACK_SIZE
	.align		4
.L_43:
        /*0108*/ 	.byte	0x04, 0x12
        /*010a*/ 	.short	(.L_45 - .L_44)
	.align		4
.L_44:
        /*010c*/ 	.word	index@(_Z6jumbleIjEvPT_h)
        /*0110*/ 	.word	0x00000000


	//----- nvinfo : EIATTR_MIN_STACK_SIZE
	.align		4
.L_45:
        /*0114*/ 	.byte	0x04, 0x12
        /*0116*/ 	.short	(.L_47 - .L_46)
	.align		4
.L_46:
        /*0118*/ 	.word	index@(_Z6jumbleImEvPT_h)
        /*011c*/ 	.word	0x00000000
.L_47:


//--------------------- .nv.compat                --------------------------
	.section	.nv.compat,"",@"SHT_CUDA_COMPAT_INFO"
	.align	4
        /*0000*/ 	.byte	0x02, 0x09, 0x00, 0x00, 0x02, 0x02, 0x01, 0x00, 0x02, 0x05, 0x05, 0x00, 0x03, 0x07, 0x01, 0x01
        /*0010*/ 	.byte	0x02, 0x03, 0x00, 0x00, 0x02, 0x06, 0x01, 0x00, 0x04, 0x0b, 0x08, 0x00, 0x09, 0x00, 0x00, 0x00
        /*0020*/ 	.byte	0x00, 0x00, 0x00, 0x00


//--------------------- .nv.info._Z8unjumbleImEvPT_h --------------------------
	.section	.nv.info._Z8unjumbleImEvPT_h,"",@"SHT_CUDA_INFO"
	.sectionflags	@""
	.align	4


	//----- nvinfo : EIATTR_CUDA_API_VERSION
	.align		4
        /*0000*/ 	.byte	0x04, 0x37
        /*0002*/ 	.short	(.L_49 - .L_48)
.L_48:
        /*0004*/ 	.word	0x00000082


	//----- nvinfo : EIATTR_KPARAM_INFO
	.align		4
.L_49:
        /*0008*/ 	.byte	0x04, 0x17
        /*000a*/ 	.short	(.L_51 - .L_50)
.L_50:
        /*000c*/ 	.word	0x00000000
        /*0010*/ 	.short	0x0001
        /*0012*/ 	.short	0x0008
        /*0014*/ 	.byte	0x00, 0xf0, 0x05, 0x00


	//----- nvinfo : EIATTR_KPARAM_INFO
	.align		4
.L_51:
        /*0018*/ 	.byte	0x04, 0x17
        /*001a*/ 	.short	(.L_53 - .L_52)
.L_52:
        /*001c*/ 	.word	0x00000000
        /*0020*/ 	.short	0x0000
        /*0022*/ 	.short	0x0000
        /*0024*/ 	.byte	0x00, 0xf5, 0x21, 0x00


	//----- nvinfo : EIATTR_SPARSE_MMA_MASK
	.align		4
.L_53:
        /*0028*/ 	.byte	0x03, 0x50
        /*002a*/ 	.short	0x0000


	//----- nvinfo : EIATTR_MAXREG_COUNT
	.align		4
        /*002c*/ 	.byte	0x03, 0x1b
        /*002e*/ 	.short	0x00ff


	//----- nvinfo : EIATTR_MERCURY_ISA_VERSION
	.align		4
        /*0030*/ 	.byte	0x03, 0x5f
        /*0032*/ 	.short	0x0101


	//----- nvinfo : EIATTR_VRC_CTA_INIT_COUNT
	.align		4
        /*0034*/ 	.byte	0x02, 0x4a
	.zero		1
	.zero		1


	//----- nvinfo : EIATTR_EXIT_INSTR_OFFSETS
	.align		4
        /*0038*/ 	.byte	0x04, 0x1c
        /*003a*/ 	.short	(.L_55 - .L_54)


	//   ....[0]....
.L_54:
        /*003c*/ 	.word	0x00000140


	//----- nvinfo : EIATTR_CBANK_PARAM_SIZE
	.align		4
.L_55:
        /*0040*/ 	.byte	0x03, 0x19
        /*0042*/ 	.short	0x0009


	//----- nvinfo : EIATTR_PARAM_CBANK
	.align		4
        /*0044*/ 	.byte	0x04, 0x0a
        /*0046*/ 	.short	(.L_57 - .L_56)
	.align		4
.L_56:
        /*0048*/ 	.word	index@(.nv.constant0._Z8unjumbleImEvPT_h)
        /*004c*/ 	.short	0x0380
        /*004e*/ 	.short	0x0009


	//----- nvinfo : EIATTR_SW_WAR
	.align		4
.L_57:
        /*0050*/ 	.byte	0x04, 0x36
        /*0052*/ 	.short	(.L_59 - .L_58)
.L_58:
        /*0054*/ 	.word	0x00000008
.L_59:


//--------------------- .nv.info._Z8unjumbleIjEvPT_h --------------------------
	.section	.nv.info._Z8unjumbleIjEvPT_h,"",@"SHT_CUDA_INFO"
	.sectionflags	@""
	.align	4


	//----- nvinfo : EIATTR_CUDA_API_VERSION
	.align		4
        /*0000*/ 	.byte	0x04, 0x37
        /*0002*/ 	.short	(.L_61 - .L_60)
.L_60:
        /*0004*/ 	.word	0x00000082


	//----- nvinfo : EIATTR_KPARAM_INFO
	.align		4
.L_61:
        /*0008*/ 	.byte	0x04, 0x17
        /*000a*/ 	.short	(.L_63 - .L_62)
.L_62:
        /*000c*/ 	.word	0x00000000
        /*0010*/ 	.short	0x0001
        /*0012*/ 	.short	0x0008
        /*0014*/ 	.byte	0x00, 0xf0, 0x05, 0x00


	//----- nvinfo : EIATTR_KPARAM_INFO
	.align		4
.L_63:
        /*0018*/ 	.byte	0x04, 0x17
        /*001a*/ 	.short	(.L_65 - .L_64)
.L_64:
        /*001c*/ 	.word	0x00000000
        /*0020*/ 	.short	0x0000
        /*0022*/ 	.short	0x0000
        /*0024*/ 	.byte	0x00, 0xf5, 0x21, 0x00


	//----- nvinfo : EIATTR_SPARSE_MMA_MASK
	.align		4
.L_65:
        /*0028*/ 	.byte	0x03, 0x50
        /*002a*/ 	.short	0x0000


	//----- nvinfo : EIATTR_MAXREG_COUNT
	.align		4
        /*002c*/ 	.byte	0x03, 0x1b
        /*002e*/ 	.short	0x00ff


	//----- nvinfo : EIATTR_MERCURY_ISA_VERSION
	.align		4
        /*0030*/ 	.byte	0x03, 0x5f
        /*0032*/ 	.short	0x0101


	//----- nvinfo : EIATTR_VRC_CTA_INIT_COUNT
	.align		4
        /*0034*/ 	.byte	0x02, 0x4a
	.zero		1
	.zero		1


	//----- nvinfo : EIATTR_EXIT_INSTR_OFFSETS
	.align		4
        /*0038*/ 	.byte	0x04, 0x1c
        /*003a*/ 	.short	(.L_67 - .L_66)


	//   ....[0]....
.L_66:
        /*003c*/ 	.word	0x000000c0


	//----- nvinfo : EIATTR_CBANK_PARAM_SIZE
	.align		4
.L_67:
        /*0040*/ 	.byte	0x03, 0x19
        /*0042*/ 	.short	0x0009


	//----- nvinfo : EIATTR_PARAM_CBANK
	.align		4
        /*0044*/ 	.byte	0x04, 0x0a
        /*0046*/ 	.short	(.L_69 - .L_68)
	.align		4
.L_68:
        /*0048*/ 	.word	index@(.nv.constant0._Z8unjumbleIjEvPT_h)
        /*004c*/ 	.short	0x0380
        /*004e*/ 	.short	0x0009


	//----- nvinfo : EIATTR_SW_WAR
	.align		4
.L_69:
        /*0050*/ 	.byte	0x04, 0x36
        /*0052*/ 	.short	(.L_71 - .L_70)
.L_70:
        /*0054*/ 	.word	0x00000008
.L_71:


//--------------------- .nv.info._Z8unjumbleItEvPT_h --------------------------
	.section	.nv.info._Z8unjumbleItEvPT_h,"",@"SHT_CUDA_INFO"
	.sectionflags	@""
	.align	4


	//----- nvinfo : EIATTR_CUDA_API_VERSION
	.align		4
        /*0000*/ 	.byte	0x04, 0x37
        /*0002*/ 	.short	(.L_73 - .L_72)
.L_72:
        /*0004*/ 	.word	0x00000082


	//----- nvinfo : EIATTR_KPARAM_INFO
	.align		4
.L_73:
        /*0008*/ 	.byte	0x04, 0x17
        /*000a*/ 	.short	(.L_75 - .L_74)
.L_74:
        /*000c*/ 	.word	0x00000000
        /*0010*/ 	.short	0x0001
        /*0012*/ 	.short	0x0008
        /*0014*/ 	.byte	0x00, 0xf0, 0x05, 0x00


	//----- nvinfo : EIATTR_KPARAM_INFO
	.align		4
.L_75:
        /*0018*/ 	.byte	0x04, 0x17
        /*001a*/ 	.short	(.L_77 - .L_76)
.L_76:
        /*001c*/ 	.word	0x00000000
        /*0020*/ 	.short	0x0000
        /*0022*/ 	.short	0x0000
        /*0024*/ 	.byte	0x00, 0xf5, 0x21, 0x00


	//----- nvinfo : EIATTR_SPARSE_MMA_MASK
	.align		4
.L_77:
        /*0028*/ 	.byte	0x03, 0x50
        /*002a*/ 	.short	0x0000


	//----- nvinfo : EIATTR_MAXREG_COUNT
	.align		4
        /*002c*/ 	.byte	0x03, 0x1b
        /*002e*/ 	.short	0x00ff


	//----- nvinfo : EIATTR_MERCURY_ISA_VERSION
	.align		4
        /*0030*/ 	.byte	0x03, 0x5f
        /*0032*/ 	.short	0x0101


	//----- nvinfo : EIATTR_VRC_CTA_INIT_COUNT
	.align		4
        /*0034*/ 	.byte	0x02, 0x4a
	.zero		1
	.zero		1


	//----- nvinfo : EIATTR_EXIT_INSTR_OFFSETS
	.align		4
        /*0038*/ 	.byte	0x04, 0x1c
        /*003a*/ 	.short	(.L_79 - .L_78)


	//   ....[0]....
.L_78:
        /*003c*/ 	.word	0x00000130


	//----- nvinfo : EIATTR_CBANK_PARAM_SIZE
	.align		4
.L_79:
        /*0040*/ 	.byte	0x03, 0x19
        /*0042*/ 	.short	0x0009


	//----- nvinfo : EIATTR_PARAM_CBANK
	.align		4
        /*0044*/ 	.byte	0x04, 0x0a
        /*0046*/ 	.short	(.L_81 - .L_80)
	.align		4
.L_80:
        /*0048*/ 	.word	index@(.nv.constant0._Z8unjumbleItEvPT_h)
        /*004c*/ 	.short	0x0380
        /*004e*/ 	.short	0x0009


	//----- nvinfo : EIATTR_SW_WAR
	.align		4
.L_81:
        /*0050*/ 	.byte	0x04, 0x36
        /*0052*/ 	.short	(.L_83 - .L_82)
.L_82:
        /*0054*/ 	.word	0x00000008
.L_83:


//--------------------- .nv.info._Z8unjumbleIhEvPT_h --------------------------
	.section	.nv.info._Z8unjumbleIhEvPT_h,"",@"SHT_CUDA_INFO"
	.sectionflags	@""
	.align	4


	//----- nvinfo : EIATTR_CUDA_API_VERSION
	.align		4
        /*0000*/ 	.byte	0x04, 0x37
        /*0002*/ 	.short	(.L_85 - .L_84)
.L_84:
        /*0004*/ 	.word	0x00000082


	//----- nvinfo : EIATTR_KPARAM_INFO
	.align		4
.L_85:
        /*0008*/ 	.byte	0x04, 0x17
        /*000a*/ 	.short	(.L_87 - .L_86)
.L_86:
        /*000c*/ 	.word	0x00000000
        /*0010*/ 	.short	0x0001
        /*0012*/ 	.short	0x0008
        /*0014*/ 	.byte	0x00, 0xf0, 0x05, 0x00


	//----- nvinfo : EIATTR_KPARAM_INFO
	.align		4
.L_87:
        /*0018*/ 	.byte	0x04, 0x17
        /*001a*/ 	.short	(.L_89 - .L_88)
.L_88:
        /*001c*/ 	.word	0x00000000
        /*0020*/ 	.short	0x0000
        /*0022*/ 	.short	0x0000
        /*0024*/ 	.byte	0x00, 0xf5, 0x21, 0x00


	//----- nvinfo : EIATTR_SPARSE_MMA_MASK
	.align		4
.L_89:
        /*0028*/ 	.byte	0x03, 0x50
        /*002a*/ 	.short	0x0000


	//----- nvinfo : EIATTR_MAXREG_COUNT
	.align		4
        /*002c*/ 	.byte	0x03, 0x1b
        /*002e*/ 	.short	0x00ff


	//----- nvinfo : EIATTR_MERCURY_ISA_VERSION
	.align		4
        /*0030*/ 	.byte	0x03, 0x5f
        /*0032*/ 	.short	0x0101


	//----- nvinfo : EIATTR_VRC_CTA_INIT_COUNT
	.align		4
        /*0034*/ 	.byte	0x02, 0x4a
	.zero		1
	.zero		1


	//----- nvinfo : EIATTR_EXIT_INSTR_OFFSETS
	.align		4
        /*0038*/ 	.byte	0x04, 0x1c
        /*003a*/ 	.short	(.L_91 - .L_90)


	//   ....[0]....
.L_90:
        /*003c*/ 	.word	0x000001a0


	//----- nvinfo : EIATTR_CBANK_PARAM_SIZE
	.align		4
.L_91:
        /*0040*/ 	.byte	0x03, 0x19
        /*0042*/ 	.short	0x0009


	//----- nvinfo : EIATTR_PARAM_CBANK
	.align		4
        /*0044*/ 	.byte	0x04, 0x0a
        /*0046*/ 	.short	(.L_93 - .L_92)
	.align		4
.L_92:
        /*0048*/ 	.word	index@(.nv.constant0._Z8unjumbleIhEvPT_h)
        /*004c*/ 	.short	0x0380
        /*004e*/ 	.short	0x0009


	//----- nvinfo : EIATTR_SW_WAR
	.align		4
.L_93:
        /*0050*/ 	.byte	0x04, 0x36
        /*0052*/ 	.short	(.L_95 - .L_94)
.L_94:
        /*0054*/ 	.word	0x00000008
.L_95:


//--------------------- .nv.info._Z6jumbleIhEvPT_h --------------------------
	.section	.nv.info._Z6jumbleIhEvPT_h,"",@"SHT_CUDA_INFO"
	.sectionflags	@""
	.align	4


	//----- nvinfo : EIATTR_CUDA_API_VERSION
	.align		4
        /*0000*/ 	.byte	0x04, 0x37
        /*0002*/ 	.short	(.L_97 - .L_96)
.L_96:
        /*0004*/ 	.word	0x00000082


	//----- nvinfo : EIATTR_KPARAM_INFO
	.align		4
.L_97:
        /*0008*/ 	.byte	0x04, 0x17
        /*000a*/ 	.short	(.L_99 - .L_98)
.L_98:
        /*000c*/ 	.word	0x00000000
        /*0010*/ 	.short	0x0001
        /*0012*/ 	.short	0x0008
        /*0014*/ 	.byte	0x00, 0xf0, 0x05, 0x00


	//----- nvinfo : EIATTR_KPARAM_INFO
	.align		4
.L_99:
        /*0018*/ 	.byte	0x04, 0x17
        /*001a*/ 	.short	(.L_101 - .L_100)
.L_100:
        /*001c*/ 	.word	0x00000000
        /*0020*/ 	.short	0x0000
        /*0022*/ 	.short	0x0000
        /*0024*/ 	.byte	0x00, 0xf5, 0x21, 0x00


	//----- nvinfo : EIATTR_SPARSE_MMA_MASK
	.align		4
.L_101:
        /*0028*/ 	.byte	0x03, 0x50
        /*002a*/ 	.short	0x0000


	//----- nvinfo : EIATTR_MAXREG_COUNT
	.align		4
        /*002c*/ 	.byte	0x03, 0x1b
        /*002e*/ 	.short	0x00ff


	//----- nvinfo : EIATTR_MERCURY_ISA_VERSION
	.align		4
        /*0030*/ 	.byte	0x03, 0x5f
        /*0032*/ 	.short	0x0101


	//----- nvinfo : EIATTR_VRC_CTA_INIT_COUNT
	.align		4
        /*0034*/ 	.byte	0x02, 0x4a
	.zero		1
	.zero		1


	//----- nvinfo : EIATTR_EXIT_INSTR_OFFSETS
	.align		4
        /*0038*/ 	.byte	0x04, 0x1c
        /*003a*/ 	.short	(.L_103 - .L_102)


	//   ....[0]....
.L_102:
        /*003c*/ 	.word	0x000001a0


	//----- nvinfo : EIATTR_CBANK_PARAM_SIZE
	.align		4
.L_103:
        /*0040*/ 	.byte	0x03, 0x19
        /*0042*/ 	.short	0x0009


	//----- nvinfo : EIATTR_PARAM_CBANK
	.align		4
        /*0044*/ 	.byte	0x04, 0x0a
        /*0046*/ 	.short	(.L_105 - .L_104)
	.align		4
.L_104:
        /*0048*/ 	.word	index@(.nv.constant0._Z6jumbleIhEvPT_h)
        /*004c*/ 	.short	0x0380
        /*004e*/ 	.short	0x0009


	//----- nvinfo : EIATTR_SW_WAR
	.align		4
.L_105:
        /*0050*/ 	.byte	0x04, 0x36
        /*0052*/ 	.short	(.L_107 - .L_106)
.L_106:
        /*0054*/ 	.word	0x00000008
.L_107:


//--------------------- .nv.info._Z6jumbleItEvPT_h --------------------------
	.section	.nv.info._Z6jumbleItEvPT_h,"",@"SHT_CUDA_INFO"
	.sectionflags	@""
	.align	4


	//----- nvinfo : EIATTR_CUDA_API_VERSION
	.align		4
        /*0000*/ 	.byte	0x04, 0x37
        /*0002*/ 	.short	(.L_109 - .L_108)
.L_108:
        /*0004*/ 	.word	0x00000082


	//----- nvinfo : EIATTR_KPARAM_INFO
	.align		4
.L_109:
        /*0008*/ 	.byte	0x04, 0x17
        /*000a*/ 	.short	(.L_111 - .L_110)
.L_110:
        /*000c*/ 	.word	0x00000000
        /*0010*/ 	.short	0x0001
        /*0012*/ 	.short	0x0008
        /*0014*/ 	.byte	0x00, 0xf0, 0x05, 0x00


	//----- nvinfo : EIATTR_KPARAM_INFO
	.align		4
.L_111:
        /*0018*/ 	.byte	0x04, 0x17
        /*001a*/ 	.short	(.L_113 - .L_112)
.L_112:
        /*001c*/ 	.word	0x00000000
        /*0020*/ 	.short	0x0000
        /*0022*/ 	.short	0x0000
        /*0024*/ 	.byte	0x00, 0xf5, 0x21, 0x00


	//----- nvinfo : EIATTR_SPARSE_MMA_MASK
	.align		4
.L_113:
        /*0028*/ 	.byte	0x03, 0x50
        /*002a*/ 	.short	0x0000


	//----- nvinfo : EIATTR_MAXREG_COUNT
	.align		4
        /*002c*/ 	.byte	0x03, 0x1b
        /*002e*/ 	.short	0x00ff


	//----- nvinfo : EIATTR_MERCURY_ISA_VERSION
	.align		4
        /*0030*/ 	.byte	0x03, 0x5f
        /*0032*/ 	.short	0x0101


	//----- nvinfo : EIATTR_VRC_CTA_INIT_COUNT
	.align		4
        /*0034*/ 	.byte	0x02, 0x4a
	.zero		1
	.zero		1


	//----- nvinfo : EIATTR_EXIT_INSTR_OFFSETS
	.align		4
        /*0038*/ 	.byte	0x04, 0x1c
        /*003a*/ 	.short	(.L_115 - .L_114)


	//   ....[0]....
.L_114:
        /*003c*/ 	.word	0x00000130


	//----- nvinfo : EIATTR_CBANK_PARAM_SIZE
	.align		4
.L_115:
        /*0040*/ 	.byte	0x03, 0x19
        /*0042*/ 	.short	0x0009


	//----- nvinfo : EIATTR_PARAM_CBANK
	.align		4
        /*0044*/ 	.byte	0x04, 0x0a
        /*0046*/ 	.short	(.L_117 - .L_116)
	.align		4
.L_116:
        /*0048*/ 	.word	index@(.nv.constant0._Z6jumbleItEvPT_h)
        /*004c*/ 	.short	0x0380
        /*004e*/ 	.short	0x0009


	//----- nvinfo : EIATTR_SW_WAR
	.align		4
.L_117:
        /*0050*/ 	.byte	0x04, 0x36
        /*0052*/ 	.short	(.L_119 - .L_118)
.L_118:
        /*0054*/ 	.word	0x00000008
.L_119:


//--------------------- .nv.info._Z6jumbleIjEvPT_h --------------------------
	.section	.nv.info._Z6jumbleIjEvPT_h,"",@"SHT_CUDA_INFO"
	.sectionflags	@""
	.align	4


	//----- nvinfo : EIATTR_CUDA_API_VERSION
	.align		4
        /*0000*/ 	.byte	0x04, 0x37
        /*0002*/ 	.short	(.L_121 - .L_120)
.L_120:
        /*0004*/ 	.word	0x00000082


	//----- nvinfo : EIATTR_KPARAM_INFO
	.align		4
.L_121:
        /*0008*/ 	.byte	0x04, 0x17
        /*000a*/ 	.short	(.L_123 - .L_122)
.L_122:
        /*000c*/ 	.word	0x00000000
        /*0010*/ 	.short	0x0001
        /*0012*/ 	.short	0x0008
        /*0014*/ 	.byte	0x00, 0xf0, 0x05, 0x00


	//----- nvinfo : EIATTR_KPARAM_INFO
	.align		4
.L_123:
        /*0018*/ 	.byte	0x04, 0x17
        /*001a*/ 	.short	(.L_125 - .L_124)
.L_124:
        /*001c*/ 	.word	0x00000000
        /*0020*/ 	.short	0x0000
        /*0022*/ 	.short	0x0000
        /*0024*/ 	.byte	0x00, 0xf5, 0x21, 0x00


	//----- nvinfo : EIATTR_SPARSE_MMA_MASK
	.align		4
.L_125:
        /*0028*/ 	.byte	0x03, 0x50
        /*002a*/ 	.short	0x0000


	//----- nvinfo : EIATTR_MAXREG_COUNT
	.align		4
        /*002c*/ 	.byte	0x03, 0x1b
        /*002e*/ 	.short	0x00ff


	//----- nvinfo : EIATTR_MERCURY_ISA_VERSION
	.align		4
        /*0030*/ 	.byte	0x03, 0x5f
        /*0032*/ 	.short	0x0101


	//----- nvinfo : EIATTR_VRC_CTA_INIT_COUNT
	.align		4
        /*0034*/ 	.byte	0x02, 0x4a
	.zero		1
	.zero		1


	//----- nvinfo : EIATTR_EXIT_INSTR_OFFSETS
	.align		4
        /*0038*/ 	.byte	0x04, 0x1c
        /*003a*/ 	.short	(.L_127 - .L_126)


	//   ....[0]....
.L_126:
        /*003c*/ 	.word	0x000000c0


	//----- nvinfo : EIATTR_CBANK_PARAM_SIZE
	.align		4
.L_127:
        /*0040*/ 	.byte	0x03, 0x19
        /*0042*/ 	.short	0x0009


	//----- nvinfo : EIATTR_PARAM_CBANK
	.align		4
        /*0044*/ 	.byte	0x04, 0x0a
        /*0046*/ 	.short	(.L_129 - .L_128)
	.align		4
.L_128:
        /*0048*/ 	.word	index@(.nv.constant0._Z6jumbleIjEvPT_h)
        /*004c*/ 	.short	0x0380
        /*004e*/ 	.short	0x0009


	//----- nvinfo : EIATTR_SW_WAR
	.align		4
.L_129:
        /*0050*/ 	.byte	0x04, 0x36
        /*0052*/ 	.short	(.L_131 - .L_130)
.L_130:
        /*0054*/ 	.word	0x00000008
.L_131:


//--------------------- .nv.info._Z6jumbleImEvPT_h --------------------------
	.section	.nv.info._Z6jumbleImEvPT_h,"",@"SHT_CUDA_INFO"
	.sectionflags	@""
	.align	4


	//----- nvinfo : EIATTR_CUDA_API_VERSION
	.align		4
        /*0000*/ 	.byte	0x04, 0x37
        /*0002*/ 	.short	(.L_133 - .L_132)
.L_132:
        /*0004*/ 	.word	0x00000082


	//----- nvinfo : EIATTR_KPARAM_INFO
	.align		4
.L_133:
        /*0008*/ 	.byte	0x04, 0x17
        /*000a*/ 	.short	(.L_135 - .L_134)
.L_134:
        /*000c*/ 	.word	0x00000000
        /*0010*/ 	.short	0x0001
        /*0012*/ 	.short	0x0008
        /*0014*/ 	.byte	0x00, 0xf0, 0x05, 0x00


	//----- nvinfo : EIATTR_KPARAM_INFO
	.align		4
.L_135:
        /*0018*/ 	.byte	0x04, 0x17
        /*001a*/ 	.short	(.L_137 - .L_136)
.L_136:
        /*001c*/ 	.word	0x00000000
        /*0020*/ 	.short	0x0000
        /*0022*/ 	.short	0x0000
        /*0024*/ 	.byte	0x00, 0xf5, 0x21, 0x00


	//----- nvinfo : EIATTR_SPARSE_MMA_MASK
	.align		4
.L_137:
        /*0028*/ 	.byte	0x03, 0x50
        /*002a*/ 	.short	0x0000


	//----- nvinfo : EIATTR_MAXREG_COUNT
	.align		4
        /*002c*/ 	.byte	0x03, 0x1b
        /*002e*/ 	.short	0x00ff


	//----- nvinfo : EIATTR_MERCURY_ISA_VERSION
	.align		4
        /*0030*/ 	.byte	0x03, 0x5f
        /*0032*/ 	.short	0x0101


	//----- nvinfo : EIATTR_VRC_CTA_INIT_COUNT
	.align		4
        /*0034*/ 	.byte	0x02, 0x4a
	.zero		1
	.zero		1


	//----- nvinfo : EIATTR_EXIT_INSTR_OFFSETS
	.align		4
        /*0038*/ 	.byte	0x04, 0x1c
        /*003a*/ 	.short	(.L_139 - .L_138)


	//   ....[0]....
.L_138:
        /*003c*/ 	.word	0x00000140


	//----- nvinfo : EIATTR_CBANK_PARAM_SIZE
	.align		4
.L_139:
        /*0040*/ 	.byte	0x03, 0x19
        /*0042*/ 	.short	0x0009


	//----- nvinfo : EIATTR_PARAM_CBANK
	.align		4
        /*0044*/ 	.byte	0x04, 0x0a
        /*0046*/ 	.short	(.L_141 - .L_140)
	.align		4
.L_140:
        /*0048*/ 	.word	index@(.nv.constant0._Z6jumbleImEvPT_h)
        /*004c*/ 	.short	0x0380
        /*004e*/ 	.short	0x0009


	//----- nvinfo : EIATTR_SW_WAR
	.align		4
.L_141:
        /*0050*/ 	.byte	0x04, 0x36
        /*0052*/ 	.short	(.L_143 - .L_142)
.L_142:
        /*0054*/ 	.word	0x00000008
.L_143:


//--------------------- .nv.callgraph             --------------------------
	.section	.nv.callgraph,"",@"SHT_CUDA_CALLGRAPH"
	.align	4
	.sectionentsize	8
	.align		4
        /*0000*/ 	.word	0x00000000
	.align		4
        /*0004*/ 	.word	0xffffffff
	.align		4
        /*0008*/ 	.word	0x00000000
	.align		4
        /*000c*/ 	.word	0xfffffffe
	.align		4
        /*0010*/ 	.word	0x00000000
	.align		4
        /*0014*/ 	.word	0xfffffffd
	.align		4
        /*0018*/ 	.word	0x00000000
	.align		4
        /*001c*/ 	.word	0xfffffffc


//--------------------- .text._Z8unjumbleImEvPT_h --------------------------
	.section	.text._Z8unjumbleImEvPT_h,"ax",@progbits
	.align	128
        .global         _Z8unjumbleImEvPT_h
        .type           _Z8unjumbleImEvPT_h,@function
        .size           _Z8unjumbleImEvPT_h,(.L_x_8 - _Z8unjumbleImEvPT_h)
        .other          _Z8unjumbleImEvPT_h,@"STO_CUDA_ENTRY STV_DEFAULT"
_Z8unjumbleImEvPT_h:
.text._Z8unjumbleImEvPT_h:
[----:B------:R-:W-:Y:S01]  /*0000*/  LDC R1, c[0x0][0x37c] ;  /* 0x0000df00ff017b82 */ /* 0x000fe20000000800 */
[----:B------:R-:W0:Y:S07]  /*0010*/  S2R R0, SR_TID.X ;  /* 0x0000000000007919 */ /* 0x000e2e0000002100 */
[----:B------:R-:W0:Y:S01]  /*0020*/  S2UR UR4, SR_CTAID.X ;  /* 0x00000000000479c3 */ /* 0x000e220000002500 */
[----:B------:R-:W1:Y:S01]  /*0030*/  LDCU.64 UR6, c[0x0][0x358] ;  /* 0x00006b00ff0677ac */ /* 0x000e620008000a00 */
[----:B------:R-:W2:Y:S06]  /*0040*/  LDCU.U8 UR5, c[0x0][0x388] ;  /* 0x00007100ff0577ac */ /* 0x000eac0008000000 */
[----:B------:R-:W0:Y:S08]  /*0050*/  LDC R5, c[0x0][0x360] ;  /* 0x0000d800ff057b82 */ /* 0x000e300000000800 */
[----:B------:R-:W3:Y:S01]  /*0060*/  LDC.64 R2, c[0x0][0x380] ;  /* 0x0000e000ff027b82 */ /* 0x000ee20000000a00 */
[----:B0-----:R-:W-:-:S04]  /*0070*/  IMAD R5, R5, UR4, R0 ;  /* 0x0000000405057c24 */ /* 0x001fc8000f8e0200 */
[----:B---3--:R-:W-:-:S05]  /*0080*/  IMAD.WIDE.U32 R2, R5, 0x8, R2 ;  /* 0x0000000805027825 */ /* 0x008fca00078e0002 */
[----:B-1----:R-:W3:Y:S01]  /*0090*/  LDG.E.64 R4, desc[UR6][R2.64] ;  /* 0x0000000602047981 */ /* 0x002ee2000c1e1b00 */
[----:B--2---:R-:W-:Y:S02]  /*00a0*/  UIADD3 UR4, UPT, UPT, -UR5, URZ, URZ ;  /* 0x000000ff05047290 */ /* 0x004fe4000fffe1ff */
[----:B------:R-:W-:Y:S02]  /*00b0*/  ULOP3.LUT UR5, UR5, 0x3f, URZ, 0xc0, !UPT ;  /* 0x0000003f05057892 */ /* 0x000fe4000f8ec0ff */
[----:B------:R-:W-:-:S06]  /*00c0*/  ULOP3.LUT UR4, UR4, 0x3f, URZ, 0xc0, !UPT ;  /* 0x0000003f04047892 */ /* 0x000fcc000f8ec0ff */
[C-C-:B---3--:R-:W-:Y:S02]  /*00d0*/  SHF.R.U64 R7, R4.reuse, UR4, R5.reuse ;  /* 0x0000000404077c19 */ /* 0x148fe40008001205 */
[C-C-:B------:R-:W-:Y:S02]  /*00e0*/  SHF.L.U64.HI R0, R4.reuse, UR5, R5.reuse ;  /* 0x0000000504007c19 */ /* 0x140fe40008010205 */
[----:B------:R-:W-:Y:S02]  /*00f0*/  SHF.L.U32 R4, R4, UR5, RZ ;  /* 0x0000000504047c19 */ /* 0x000fe400080006ff */
[----:B------:R-:W-:Y:S02]  /*0100*/  SHF.R.U32.HI R5, RZ, UR4, R5 ;  /* 0x00000004ff057c19 */ /* 0x000fe40008011605 */
[----:B------:R-:W-:Y:S02]  /*0110*/  LOP3.LUT R4, R4, R7, RZ, 0xfc, !PT ;  /* 0x0000000704047212 */ /* 0x000fe400078efcff */
[----:B------:R-:W-:-:S05]  /*0120*/  LOP3.LUT R5, R0, R5, RZ, 0xfc, !PT ;  /* 0x0000000500057212 */ /* 0x000fca00078efcff */
[----:B------:R-:W-:Y:S01]  /*0130*/  STG.E.64 desc[UR6][R2.64], R4 ;  /* 0x0000000402007986 */ /* 0x000fe2000c101b06 */
[----:B------:R-:W-:Y:S05]  /*0140*/  EXIT ;  /* 0x000000000000794d */ /* 0x000fea0003800000 */
.L_x_0:
[----:B------:R-:W-:-:S00]  /*0150*/  BRA `(.L_x_0) ;  /* 0xfffffffc00fc7947 */ /* 0x000fc0000383ffff */
[----:B------:R-:W-:-:S00]  /*0160*/  NOP ;  /* 0x0000000000007918 */ /* 0x000fc00000000000 */
        /* <DEDUP_REMOVED lines=9> */
.L_x_8:


//--------------------- .text._Z8unjumbleIjEvPT_h --------------------------
	.section	.text._Z8unjumbleIjEvPT_h,"ax",@progbits
	.align	128
        .global         _Z8unjumbleIjEvPT_h
        .type           _Z8unjumbleIjEvPT_h,@function
        .size           _Z8unjumbleIjEvPT_h,(.L_x_9 - _Z8unjumbleIjEvPT_h)
        .other          _Z8unjumbleIjEvPT_h,@"STO_CUDA_ENTRY STV_DEFAULT"
_Z8unjumbleIjEvPT_h:
.text._Z8unjumbleIjEvPT_h:
[----:B------:R-:W-:Y:S01]  /*0000*/  LDC R1, c[0x0][0x37c] ;  /* 0x0000df00ff017b82 */ /* 0x000fe20000000800 */
[----:B------:R-:W0:Y:S07]  /*0010*/  S2R R0, SR_TID.X ;  /* 0x0000000000007919 */ /* 0x000e2e0000002100 */
[----:B------:R-:W0:Y:S01]  /*0020*/  S2UR UR6, SR_CTAID.X ;  /* 0x00000000000679c3 */ /* 0x000e220000002500 */
[----:B------:R-:W1:Y:S07]  /*0030*/  LDCU.64 UR4, c[0x0][0x358] ;  /* 0x00006b00ff0477ac */ /* 0x000e6e0008000a00 */
[----:B------:R-:W0:Y:S08]  /*0040*/  LDC R5, c[0x0][0x360] ;  /* 0x0000d800ff057b82 */ /* 0x000e300000000800 */
[----:B------:R-:W2:Y:S01]  /*0050*/  LDC.64 R2, c[0x0][0x380] ;  /* 0x0000e000ff027b82 */ /* 0x000ea20000000a00 */
[----:B0-----:R-:W-:Y:S01]  /*0060*/  IMAD R5, R5, UR6, R0 ;  /* 0x0000000605057c24 */ /* 0x001fe2000f8e0200 */
[----:B------:R-:W0:Y:S03]  /*0070*/  LDCU.U8 UR6, c[0x0][0x388] ;  /* 0x00007100ff0677ac */ /* 0x000e260008000000 */
[----:B--2---:R-:W-:-:S05]  /*0080*/  IMAD.WIDE.U32 R2, R5, 0x4, R2 ;  /* 0x0000000405027825 */ /* 0x004fca00078e0002 */
[----:B-1----:R-:W0:Y:S02]  /*0090*/  LDG.E R0, desc[UR4][R2.64] ;  /* 0x0000000402007981 */ /* 0x002e24000c1e1900 */
[----:B0-----:R-:W-:-:S05]  /*00a0*/  SHF.L.W.U32.HI R5, R0, UR6, R0 ;  /* 0x0000000600057c19 */ /* 0x001fca0008010e00 */
[----:B------:R-:W-:Y:S01]  /*00b0*/  STG.E desc[UR4][R2.64], R5 ;  /* 0x0000000502007986 */ /* 0x000fe2000c101904 */
[----:B------:R-:W-:Y:S05]  /*00c0*/  EXIT ;  /* 0x000000000000794d */ /* 0x000fea0003800000 */
.L_x_1:
        /* <DEDUP_REMOVED lines=11> */
.L_x_9:


//--------------------- .text._Z8unjumbleItEvPT_h --------------------------
	.section	.text._Z8unjumbleItEvPT_h,"ax",@progbits
	.align	128
        .global         _Z8unjumbleItEvPT_h
        .type           _Z8unjumbleItEvPT_h,@function
        .size           _Z8unjumbleItEvPT_h,(.L_x_10 - _Z8unjumbleItEvPT_h)
        .other          _Z8unjumbleItEvPT_h,@"STO_CUDA_ENTRY STV_DEFAULT"
_Z8unjumbleItEvPT_h:
.text._Z8unjumbleItEvPT_h:
        /* <DEDUP_REMOVED lines=9> */
[----:B-1----:R-:W2:Y:S01]  /*0090*/  LDG.E.U16 R0, desc[UR6][R2.64] ;  /* 0x0000000602007981 */ /* 0x002ea2000c1e1500 */
[----:B0-----:R-:W-:-:S04]  /*00a0*/  ULOP3.LUT UR4, UR4, 0xf, URZ, 0xc0, !UPT ;  /* 0x0000000f04047892 */ /* 0x001fc8000f8ec0ff */
[----:B------:R-:W-:-:S04]  /*00b0*/  UIADD3 UR5, UPT, UPT, URZ, -UR4, URZ ;  /* 0x80000004ff057290 */ /* 0x000fc8000fffe0ff */
[----:B------:R-:W-:-:S04]  /*00c0*/  UPRMT UR5, UR5, 0x7710, URZ ;  /* 0x0000771005057896 */ /* 0x000fc800080000ff */
[----:B------:R-:W-:-:S04]  /*00d0*/  UIADD3 UR5, UPT, UPT, UR5, 0x10, URZ ;  /* 0x0000001005057890 */ /* 0x000fc8000fffe0ff */
[----:B------:R-:W-:Y:S01]  /*00e0*/  ULOP3.LUT UR5, UR5, 0xffff, URZ, 0xc0, !UPT ;  /* 0x0000ffff05057892 */ /* 0x000fe2000f8ec0ff */
[----:B--2---:R-:W-:-:S05]  /*00f0*/  SHF.L.U32 R4, R0, UR4, RZ ;  /* 0x0000000400047c19 */ /* 0x004fca00080006ff */
[----:B------:R-:W-:-:S04]  /*0100*/  SHF.R.U32.HI R5, RZ, UR5, R0 ;  /* 0x00000005ff057c19 */ /* 0x000fc80008011600 */
[----:B------:R-:W-:-:S05]  /*0110*/  LOP3.LUT R5, R4, R5, RZ, 0xfc, !PT ;  /* 0x0000000504057212 */ /* 0x000fca00078efcff */
[----:B------:R-:W-:Y:S01]  /*0120*/  STG.E.U16 desc[UR6][R2.64], R5 ;  /* 0x0000000502007986 */ /* 0x000fe2000c101506 */
[----:B------:R-:W-:Y:S05]  /*0130*/  EXIT ;  /* 0x000000000000794d */ /* 0x000fea0003800000 */
.L_x_2:
        /* <DEDUP_REMOVED lines=12> */
.L_x_10:


//--------------------- .text._Z8unjumbleIhEvPT_h --------------------------
	.section	.text._Z8unjumbleIhEvPT_h,"ax",@progbits
	.align	128
        .global         _Z8unjumbleIhEvPT_h
        .type           _Z8unjumbleIhEvPT_h,@function
        .size           _Z8unjumbleIhEvPT_h,(.L_x_11 - _Z8unjumbleIhEvPT_h)
        .other          _Z8unjumbleIhEvPT_h,@"STO_CUDA_ENTRY STV_DEFAULT"
_Z8unjumbleIhEvPT_h:
.text._Z8unjumbleIhEvPT_h:
[----:B------:R-:W-:Y:S01]  /*0000*/  LDC R1, c[0x0][0x37c] ;  /* 0x0000df00ff017b82 */ /* 0x000fe20000000800 */
[----:B------:R-:W0:Y:S07]  /*0010*/  S2R R3, SR_TID.X ;  /* 0x0000000000037919 */ /* 0x000e2e0000002100 */
[----:B------:R-:W0:Y:S01]  /*0020*/  S2UR UR4, SR_CTAID.X ;  /* 0x00000000000479c3 */ /* 0x000e220000002500 */
[----:B------:R-:W1:Y:S01]  /*0030*/  LDCU.64 UR8, c[0x0][0x380] ;  /* 0x00007000ff0877ac */ /* 0x000e620008000a00 */
[----:B------:R-:W2:Y:S06]  /*0040*/  LDCU.64 UR6, c[0x0][0x358] ;  /* 0x00006b00ff0677ac */ /* 0x000eac0008000a00 */
[----:B------:R-:W0:Y:S02]  /*0050*/  LDC R2, c[0x0][0x360] ;  /* 0x0000d800ff027b82 */ /* 0x000e240000000800 */
[----:B0-----:R-:W-:Y:S01]  /*0060*/  IMAD R2, R2, UR4, R3 ;  /* 0x0000000402027c24 */ /* 0x001fe2000f8e0203 */
[----:B------:R-:W0:Y:S04]  /*0070*/  LDCU.U8 UR4, c[0x0][0x388] ;  /* 0x00007100ff0477ac */ /* 0x000e280008000000 */
[----:B-1----:R-:W-:-:S05]  /*0080*/  IADD3 R2, P0, PT, R2, UR8, RZ ;  /* 0x0000000802027c10 */ /* 0x002fca000ff1e0ff */
[----:B------:R-:W-:-:S05]  /*0090*/  IMAD.X R3, RZ, RZ, UR9, P0 ;  /* 0x00000009ff037e24 */ /* 0x000fca00080e06ff */
[----:B--2---:R-:W2:Y:S01]  /*00a0*/  LDG.E.U8 R0, desc[UR6][R2.64] ;  /* 0x0000000602007981 */ /* 0x004ea2000c1e1100 */
[----:B0-----:R-:W-:-:S04]  /*00b0*/  ULOP3.LUT UR4, UR4, 0x7, URZ, 0xc0, !UPT ;  /* 0x0000000704047892 */ /* 0x001fc8000f8ec0ff */
[----:B------:R-:W-:Y:S02]  /*00c0*/  UIADD3 UR5, UPT, UPT, URZ, -UR4, URZ ;  /* 0x80000004ff057290 */ /* 0x000fe4000fffe0ff */
[----:B------:R-:W-:Y:S02]  /*00d0*/  UISETP.GT.U32.AND UP0, UPT, UR4, 0xffff, UPT ;  /* 0x0000ffff0400788c */ /* 0x000fe4000bf04070 */
[----:B------:R-:W-:Y:S02]  /*00e0*/  UPRMT UR5, UR5, 0x7710, URZ ;  /* 0x0000771005057896 */ /* 0x000fe400080000ff */
[----:B------:R-:W-:Y:S02]  /*00f0*/  USEL UR4, UR4, 0xffff, !UP0 ;  /* 0x0000ffff04047887 */ /* 0x000fe4000c000000 */
[----:B------:R-:W-:Y:S02]  /*0100*/  UIADD3 UR5, UPT, UPT, UR5, 0x8, URZ ;  /* 0x0000000805057890 */ /* 0x000fe4000fffe0ff */
[----:B------:R-:W-:-:S02]  /*0110*/  ULOP3.LUT UR4, UR4, 0xffff, URZ, 0xc0, !UPT ;  /* 0x0000ffff04047892 */ /* 0x000fc4000f8ec0ff */
[----:B------:R-:W-:-:S04]  /*0120*/  ULOP3.LUT UR5, UR5, 0xffff, URZ, 0xc0, !UPT ;  /* 0x0000ffff05057892 */ /* 0x000fc8000f8ec0ff */
[----:B------:R-:W-:-:S04]  /*0130*/  UISETP.GT.U32.AND UP1, UPT, UR5, 0xffff, UPT ;  /* 0x0000ffff0500788c */ /* 0x000fc8000bf24070 */
[----:B------:R-:W-:-:S04]  /*0140*/  USEL UR5, UR5, 0xffff, !UP1 ;  /* 0x0000ffff05057887 */ /* 0x000fc8000c800000 */
[----:B------:R-:W-:Y:S01]  /*0150*/  ULOP3.LUT UR5, UR5, 0xffff, URZ, 0xc0, !UPT ;  /* 0x0000ffff05057892 */ /* 0x000fe2000f8ec0ff */
[----:B--2---:R-:W-:-:S05]  /*0160*/  SHF.L.U32 R4, R0, UR4, RZ ;  /* 0x0000000400047c19 */ /* 0x004fca00080006ff */
[----:B------:R-:W-:-:S04]  /*0170*/  SHF.R.U32.HI R5, RZ, UR5, R0 ;  /* 0x00000005ff057c19 */ /* 0x000fc80008011600 */
[----:B------:R-:W-:-:S05]  /*0180*/  LOP3.LUT R5, R4, R5, RZ, 0xfc, !PT ;  /* 0x0000000504057212 */ /* 0x000fca00078efcff */
[----:B------:R-:W-:Y:S01]  /*0190*/  STG.E.U8 desc[UR6][R2.64], R5 ;  /* 0x0000000502007986 */ /* 0x000fe2000c101106 */
[----:B------:R-:W-:Y:S05]  /*01a0*/  EXIT ;  /* 0x000000000000794d */ /* 0x000fea0003800000 */
.L_x_3:
        /* <DEDUP_REMOVED lines=13> */
.L_x_11:


//--------------------- .text._Z6jumbleIhEvPT_h   --------------------------
	.section	.text._Z6jumbleIhEvPT_h,"ax",@progbits
	.align	128
        .global         _Z6jumbleIhEvPT_h
        .type           _Z6jumbleIhEvPT_h,@function
        .size           _Z6jumbleIhEvPT_h,(.L_x_12 - _Z6jumbleIhEvPT_h)
        .other          _Z6jumbleIhEvPT_h,@"STO_CUDA_ENTRY STV_DEFAULT"
_Z6jumbleIhEvPT_h:
.text._Z6jumbleIhEvPT_h:
        /* <DEDUP_REMOVED lines=22> */
[----:B--2---:R-:W-:-:S05]  /*0160*/  SHF.R.U32.HI R4, RZ, UR4, R0 ;  /* 0x00000004ff047c19 */ /* 0x004fca0008011600 */
[----:B------:R-:W-:-:S04]  /*0170*/  SHF.L.U32 R5, R0, UR5, RZ ;  /* 0x0000000500057c19 */ /* 0x000fc800080006ff */
[----:B------:R-:W-:-:S05]  /*0180*/  LOP3.LUT R5, R4, R5, RZ, 0xfc, !PT ;  /* 0x0000000504057212 */ /* 0x000fca00078efcff */
[----:B------:R-:W-:Y:S01]  /*0190*/  STG.E.U8 desc[UR6][R2.64], R5 ;  /* 0x0000000502007986 */ /* 0x000fe2000c101106 */
[----:B------:R-:W-:Y:S05]  /*01a0*/  EXIT ;  /* 0x000000000000794d */ /* 0x000fea0003800000 */
.L_x_4:
        /* <DEDUP_REMOVED lines=13> */
.L_x_12:


//--------------------- .text._Z6jumbleItEvPT_h   --------------------------
	.section	.text._Z6jumbleItEvPT_h,"ax",@progbits
	.align	128
        .global         _Z6jumbleItEvPT_h
        .type           _Z6jumbleItEvPT_h,@function
        .size           _Z6jumbleItEvPT_h,(.L_x_13 - _Z6jumbleItEvPT_h)
        .other          _Z6jumbleItEvPT_h,@"STO_CUDA_ENTRY STV_DEFAULT"
_Z6jumbleItEvPT_h:
.text._Z6jumbleItEvPT_h:
        /* <DEDUP_REMOVED lines=15> */
[----:B--2---:R-:W-:-:S05]  /*00f0*/  SHF.R.U32.HI R4, RZ, UR4, R0 ;  /* 0x00000004ff047c19 */ /* 0x004fca0008011600 */
[----:B------:R-:W-:-:S04]  /*0100*/  SHF.L.U32 R5, R0, UR5, RZ ;  /* 0x0000000500057c19 */ /* 0x000fc800080006ff */
[----:B------:R-:W-:-:S05]  /*0110*/  LOP3.LUT R5, R4, R5, RZ, 0xfc, !PT ;  /* 0x0000000504057212 */ /* 0x000fca00078efcff */
[----:B------:R-:W-:Y:S01]  /*0120*/  STG.E.U16 desc[UR6][R2.64], R5 ;  /* 0x0000000502007986 */ /* 0x000fe2000c101506 */
[----:B------:R-:W-:Y:S05]  /*0130*/  EXIT ;  /* 0x000000000000794d */ /* 0x000fea0003800000 */
.L_x_5:
        /* <DEDUP_REMOVED lines=12> */
.L_x_13:


//--------------------- .text._Z6jumbleIjEvPT_h   --------------------------
	.section	.text._Z6jumbleIjEvPT_h,"ax",@progbits
	.align	128
        .global         _Z6jumbleIjEvPT_h
        .type           _Z6jumbleIjEvPT_h,@function
        .size           _Z6jumbleIjEvPT_h,(.L_x_14 - _Z6jumbleIjEvPT_h)
        .other          _Z6jumbleIjEvPT_h,@"STO_CUDA_ENTRY STV_DEFAULT"
_Z6jumbleIjEvPT_h:
.text._Z6jumbleIjEvPT_h:
        /* <DEDUP_REMOVED lines=10> */
[----:B0-----:R-:W-:-:S05]  /*00a0*/  SHF.R.W.U32 R5, R0, UR6, R0 ;  /* 0x0000000600057c19 */ /* 0x001fca0008001e00 */
[----:B------:R-:W-:Y:S01]  /*00b0*/  STG.E desc[UR4][R2.64], R5 ;  /* 0x0000000502007986 */ /* 0x000fe2000c101904 */
[----:B------:R-:W-:Y:S05]  /*00c0*/  EXIT ;  /* 0x000000000000794d */ /* 0x000fea0003800000 */
.L_x_6:
        /* <DEDUP_REMOVED lines=11> */
.L_x_14:


//--------------------- .text._Z6jumbleImEvPT_h   --------------------------
	.section	.text._Z6jumbleImEvPT_h,"ax",@progbits
	.align	128
        .global         _Z6jumbleImEvPT_h
        .type           _Z6jumbleImEvPT_h,@function
        .size           _Z6jumbleImEvPT_h,(.L_x_15 - _Z6jumbleImEvPT_h)
        .other          _Z6jumbleImEvPT_h,@"STO_CUDA_ENTRY STV_DEFAULT"
_Z6jumbleImEvPT_h:
.text._Z6jumbleImEvPT_h:
        /* <DEDUP_REMOVED lines=13> */
[C-C-:B---3--:R-:W-:Y:S02]  /*00d0*/  SHF.L.U64.HI R6, R4.reuse, UR4, R5.reuse ;  /* 0x0000000404067c19 */ /* 0x148fe40008010205 */
[C-C-:B------:R-:W-:Y:S02]  /*00e0*/  SHF.R.U64 R0, R4.reuse, UR5, R5.reuse ;  /* 0x0000000504007c19 */ /* 0x140fe40008001205 */
[----:B------:R-:W-:Y:S02]  /*00f0*/  SHF.L.U32 R7, R4, UR4, RZ ;  /* 0x0000000404077c19 */ /* 0x000fe400080006ff */
[----:B------:R-:W-:Y:S02]  /*0100*/  SHF.R.U32.HI R5, RZ, UR5, R5 ;  /* 0x00000005ff057c19 */ /* 0x000fe40008011605 */
[----:B------:R-:W-:Y:S02]  /*0110*/  LOP3.LUT R4, R0, R7, RZ, 0xfc, !PT ;  /* 0x0000000700047212 */ /* 0x000fe400078efcff */
[----:B------:R-:W-:-:S05]  /*0120*/  LOP3.LUT R5, R5, R6, RZ, 0xfc, !PT ;  /* 0x0000000605057212 */ /* 0x000fca00078efcff */
[----:B------:R-:W-:Y:S01]  /*0130*/  STG.E.64 desc[UR6][R2.64], R4 ;  /* 0x0000000402007986 */ /* 0x000fe2000c101b06 */
[----:B------:R-:W-:Y:S05]  /*0140*/  EXIT ;  /* 0x000000000000794d */ /* 0x000fea0003800000 */
.L_x_7:
        /* <DEDUP_REMOVED lines=11> */
.L_x_15:


//--------------------- .nv.shared.reserved.0     --------------------------
	.section	.nv.shared.reserved.0,"aw",@nobits
	.weak		__nv_reservedSMEM_offset_0_alias
	.size		__nv_reservedSMEM_offset_0_alias, 0, 64
	.other		__nv_reservedSMEM_offset_0_alias,@"STO_CUDA_RESERVED_SHARED STV_DEFAULT"
__nv_reservedSMEM_offset_0_alias:
	.zero		0
	.zero		64


//--------------------- .nv.constant0._Z8unjumbleImEvPT_h --------------------------
	.section	.nv.constant0._Z8unjumbleImEvPT_h,"a",@progbits
	.sectionflags	@""
	.align	4
.nv.constant0._Z8unjumbleImEvPT_h:
	.zero		905


//--------------------- .nv.constant0._Z8unjumbleIjEvPT_h --------------------------
	.section	.nv.constant0._Z8unjumbleIjEvPT_h,"a",@progbits
	.sectionflags	@""
	.align	4
.nv.constant0._Z8unjumbleIjEvPT_h:
	.zero		905


//--------------------- .nv.constant0._Z8unjumbleItEvPT_h --------------------------
	.section	.nv.constant0._Z8unjumbleItEvPT_h,"a",@progbits
	.sectionflags	@""
	.align	4
.nv.constant0._Z8unjumbleItEvPT_h:
	.zero		905


//--------------------- .nv.constant0._Z8unjumbleIhEvPT_h --------------------------
	.section	.nv.constant0._Z8unjumbleIhEvPT_h,"a",@progbits
	.sectionflags	@""
	.align	4
.nv.constant0._Z8unjumbleIhEvPT_h:
	.zero		905


//--------------------- .nv.constant0._Z6jumbleIhEvPT_h --------------------------
	.section	.nv.constant0._Z6jumbleIhEvPT_h,"a",@progbits
	.sectionflags	@""
	.align	4
.nv.constant0._Z6jumbleIhEvPT_h:
	.zero		905


//--------------------- .nv.constant0._Z6jumbleItEvPT_h --------------------------
	.section	.nv.constant0._Z6jumbleItEvPT_h,"a",@progbits
	.sectionflags	@""
	.align	4
.nv.constant0._Z6jumbleItEvPT_h:
	.zero		905


//--------------------- .nv.constant0._Z6jumbleIjEvPT_h --------------------------
	.section	.nv.constant0._Z6jumbleIjEvPT_h,"a",@progbits
	.sectionflags	@""
	.align	4
.nv.constant0._Z6jumbleIjEvPT_h:
	.zero		905


//--------------------- .nv.constant0._Z6jumbleImEvPT_h --------------------------
	.section	.nv.constant0._Z6jumbleImEvPT_h,"a",@progbits
	.sectionflags	@""
	.align	4
.nv.constant0._Z6jumbleImEvPT_h:
	.zero		905


//--------------------- SYMBOLS --------------------------

	.type		.nv.reservedSmem.offset0,@object
	.size		.nv.reservedSmem.offset0,0x4
